	.headerflags	@"EF_CUDA_TEXMODE_UNIFIED EF_CUDA_64BIT_ADDRESS EF_CUDA_ACCELERATORS EF_CUDA_SM90 EF_CUDA_VIRTUAL_SM(EF_CUDA_SM90)"
	.elftype	@"ET_EXEC"


//--------------------- .nv.info                  --------------------------
	.section	.nv.info,"",@"SHT_CUDA_INFO"
	.align	4


	//----- nvinfo : EIATTR_REGCOUNT
	.align		4
        /*0000*/ 	.byte	0x04, 0x2f
        /*0002*/ 	.short	(.L_1 - .L_0)
	.align		4
.L_0:
        /*0004*/ 	.word	index@(triton_poi_fused_convolution_hardtanh_hardtanh_backward_0)
        /*0008*/ 	.word	0x0000000e


	//----- nvinfo : EIATTR_MIN_STACK_SIZE
	.align		4
.L_1:
        /*000c*/ 	.byte	0x04, 0x12
        /*000e*/ 	.short	(.L_3 - .L_2)
	.align		4
.L_2:
        /*0010*/ 	.word	index@(triton_poi_fused_convolution_hardtanh_hardtanh_backward_0)
        /*0014*/ 	.word	0x00000000


	//----- nvinfo : EIATTR_FRAME_SIZE
	.align		4
.L_3:
        /*0018*/ 	.byte	0x04, 0x11
        /*001a*/ 	.short	(.L_5 - .L_4)
	.align		4
.L_4:
        /*001c*/ 	.word	index@(triton_poi_fused_convolution_hardtanh_hardtanh_backward_0)
        /*0020*/ 	.word	0x00000000


	//----- nvinfo : EIATTR_MIN_STACK_SIZE
	.align		4
.L_5:
        /*0024*/ 	.byte	0x04, 0x12
        /*0026*/ 	.short	(.L_7 - .L_6)
	.align		4
.L_6:
        /*0028*/ 	.word	index@(triton_poi_fused_convolution_hardtanh_hardtanh_backward_0)
        /*002c*/ 	.word	0x00000000
.L_7:


//--------------------- .nv.info.triton_poi_fused_convolution_hardtanh_hardtanh_backward_0 --------------------------
	.section	.nv.info.triton_poi_fused_convolution_hardtanh_hardtanh_backward_0,"",@"SHT_CUDA_INFO"
	.sectionflags	@""
	.align	4


	//----- nvinfo : EIATTR_CUDA_API_VERSION
	.align		4
        /*0000*/ 	.byte	0x04, 0x37
        /*0002*/ 	.short	(.L_9 - .L_8)
.L_8:
        /*0004*/ 	.word	0x0000007c


	//----- nvinfo : EIATTR_KPARAM_INFO
	.align		4
.L_9:
        /*0008*/ 	.byte	0x04, 0x17
        /*000a*/ 	.short	(.L_11 - .L_10)
.L_10:
        /*000c*/ 	.word	0x00000000
        /*0010*/ 	.short	0x0004
        /*0012*/ 	.short	0x0020
        /*0014*/ 	.byte	0x00, 0xf0, 0x11, 0x00


	//----- nvinfo : EIATTR_KPARAM_INFO
	.align		4
.L_11:
        /*0018*/ 	.byte	0x04, 0x17
        /*001a*/ 	.short	(.L_13 - .L_12)
.L_12:
        /*001c*/ 	.word	0x00000000
        /*0020*/ 	.short	0x0003
        /*0022*/ 	.short	0x0018
        /*0024*/ 	.byte	0x00, 0xf4, 0x21, 0x00


	//----- nvinfo : EIATTR_KPARAM_INFO
	.align		4
.L_13:
        /*0028*/ 	.byte	0x04, 0x17
        /*002a*/ 	.short	(.L_15 - .L_14)
.L_14:
        /*002c*/ 	.word	0x00000000
        /*0030*/ 	.short	0x0002
        /*0032*/ 	.short	0x0010
        /*0034*/ 	.byte	0x00, 0xf4, 0x21, 0x00


	//----- nvinfo : EIATTR_KPARAM_INFO
	.align		4
.L_15:
        /*0038*/ 	.byte	0x04, 0x17
        /*003a*/ 	.short	(.L_17 - .L_16)
.L_16:
        /*003c*/ 	.word	0x00000000
        /*0040*/ 	.short	0x0001
        /*0042*/ 	.short	0x0008
        /*0044*/ 	.byte	0x00, 0xf4, 0x21, 0x00


	//----- nvinfo : EIATTR_KPARAM_INFO
	.align		4
.L_17:
        /*0048*/ 	.byte	0x04, 0x17
        /*004a*/ 	.short	(.L_19 - .L_18)
.L_18:
        /*004c*/ 	.word	0x00000000
        /*0050*/ 	.short	0x0000
        /*0052*/ 	.short	0x0000
        /*0054*/ 	.byte	0x00, 0xf4, 0x21, 0x00


	//----- nvinfo : EIATTR_SPARSE_MMA_MASK
	.align		4
.L_19:
        /*0058*/ 	.byte	0x03, 0x50
        /*005a*/ 	.short	0x0000


	//----- nvinfo : EIATTR_MAXREG_COUNT
	.align		4
        /*005c*/ 	.byte	0x03, 0x1b
        /*005e*/ 	.short	0x00ff


	//----- nvinfo : EIATTR_EXIT_INSTR_OFFSETS
	.align		4
        /*0060*/ 	.byte	0x04, 0x1c
        /*0062*/ 	.short	(.L_21 - .L_20)


	//   ....[0]....
.L_20:
        /*0064*/ 	.word	0x00000230


	//----- nvinfo : EIATTR_REQNTID
	.align		4
.L_21:
        /*0068*/ 	.byte	0x04, 0x10
        /*006a*/ 	.short	(.L_23 - .L_22)
.L_22:
        /*006c*/ 	.word	0x00000080
        /*0070*/ 	.word	0x00000001
        /*0074*/ 	.word	0x00000001


	//----- nvinfo : EIATTR_CBANK_PARAM_SIZE
	.align		4
.L_23:
        /*0078*/ 	.byte	0x03, 0x19
        /*007a*/ 	.short	0x0024


	//----- nvinfo : EIATTR_PARAM_CBANK
	.align		4
        /*007c*/ 	.byte	0x04, 0x0a
        /*007e*/ 	.short	(.L_25 - .L_24)
	.align		4
.L_24:
        /*0080*/ 	.word	index@(.nv.constant0.triton_poi_fused_convolution_hardtanh_hardtanh_backward_0)
        /*0084*/ 	.short	0x0210
        /*0086*/ 	.short	0x0024


	//----- nvinfo : EIATTR_SW_WAR
	.align		4
.L_25:
        /*0088*/ 	.byte	0x04, 0x36
        /*008a*/ 	.short	(.L_27 - .L_26)
.L_26:
        /*008c*/ 	.word	0x00000008
.L_27:


//--------------------- .nv.callgraph             --------------------------
	.section	.nv.callgraph,"",@"SHT_CUDA_CALLGRAPH"
	.align	4
	.sectionentsize	8
	.align		4
        /*0000*/ 	.word	0x00000000
	.align		4
        /*0004*/ 	.word	0xffffffff
	.align		4
        /*0008*/ 	.word	0x00000000
	.align		4
        /*000c*/ 	.word	0xfffffffe
	.align		4
        /*0010*/ 	.word	0x00000000
	.align		4
        /*0014*/ 	.word	0xfffffffd
	.align		4
        /*0018*/ 	.word	0x00000000
	.align		4
        /*001c*/ 	.word	0xfffffffc


//--------------------- .text.triton_poi_fused_convolution_hardtanh_hardtanh_backward_0 --------------------------
	.section	.text.triton_poi_fused_convolution_hardtanh_hardtanh_backward_0,"ax",@progbits
	.align	128
        .global         triton_poi_fused_convolution_hardtanh_hardtanh_backward_0
        .type           triton_poi_fused_convolution_hardtanh_hardtanh_backward_0,@function
        .size           triton_poi_fused_convolution_hardtanh_hardtanh_backward_0,(.L_x_1 - triton_poi_fused_convolution_hardtanh_hardtanh_backward_0)
        .other          triton_poi_fused_convolution_hardtanh_hardtanh_backward_0,@"STO_CUDA_ENTRY STV_DEFAULT"
triton_poi_fused_convolution_hardtanh_hardtanh_backward_0:
.text.triton_poi_fused_convolution_hardtanh_hardtanh_backward_0:
[----:B------:R-:W-:Y:S01]  /*0000*/  LDC R1, c[0x0][0x28] ;  /* 0x00000a00ff017b82 */ /* 0x000fe20000000800 */
[----:B------:R-:W1:Y:S07]  /*0010*/  S2R R0, SR_TID.X ;  /* 0x0000000000007919 */ /* 0x000e6e0000002100 */
[----:B------:R-:W2:Y:S01]  /*0020*/  LDC.64 R4, c[0x0][0x218] ;  /* 0x00008600ff047b82 */ /* 0x000ea20000000a00 */
[----:B------:R-:W-:Y:S01]  /*0030*/  ULDC.64 UR4, c[0x0][0x208] ;  /* 0x0000820000047ab9 */ /* 0x000fe20000000a00 */
[----:B------:R-:W-:Y:S01]  /*0040*/  ULDC.64 UR6, c[0x0][0x228] ;  /* 0x00008a0000067ab9 */ /* 0x000fe20000000a00 */
[----:B------:R-:W3:Y:S01]  /*0050*/  S2R R7, SR_CTAID.X ;  /* 0x0000000000077919 */ /* 0x000ee20000002500 */
[----:B-1----:R-:W-:-:S02]  /*0060*/  LOP3.LUT R0, R0, 0x7f, RZ, 0xc0, !PT ;  /* 0x0000007f00007812 */ /* 0x002fc400078ec0ff */
[----:B---3--:R-:W-:-:S03]  /*0070*/  SHF.R.S32.HI R2, RZ, 0x18, R7 ;  /* 0x00000018ff027819 */ /* 0x008fc60000011407 */
[----:B------:R-:W-:Y:S01]  /*0080*/  IMAD R7, R7, 0x80, R0 ;  /* 0x0000008007077824 */ /* 0x000fe200078e0200 */
[----:B------:R-:W-:Y:S02]  /*0090*/  SGXT R0, R2, 0x1 ;  /* 0x000000010200781a */ /* 0x000fe40000000200 */
[----:B------:R-:W1:Y:S02]  /*00a0*/  LDC.64 R2, c[0x0][0x210] ;  /* 0x00008400ff027b82 */ /* 0x000e640000000a00 */
[----:B------:R-:W-:-:S04]  /*00b0*/  LEA.HI R0, R0, R7, RZ, 0x4 ;  /* 0x0000000700007211 */ /* 0x000fc800078f20ff */
[--C-:B------:R-:W-:Y:S02]  /*00c0*/  SHF.R.S32.HI R6, RZ, 0x4, R0.reuse ;  /* 0x00000004ff067819 */ /* 0x100fe40000011400 */
[----:B------:R-:W-:-:S04]  /*00d0*/  SHF.R.S32.HI R9, RZ, 0x1f, R0 ;  /* 0x0000001fff097819 */ /* 0x000fc80000011400 */
[----:B------:R-:W-:-:S04]  /*00e0*/  LEA.HI R9, R9, R6, RZ, 0x6 ;  /* 0x0000000609097211 */ /* 0x000fc800078f30ff */
[----:B------:R-:W-:-:S05]  /*00f0*/  LOP3.LUT R9, R9, 0xffffffc0, RZ, 0xc0, !PT ;  /* 0xffffffc009097812 */ /* 0x000fca00078ec0ff */
[----:B------:R-:W-:Y:S02]  /*0100*/  IMAD.IADD R9, R6, 0x1, -R9 ;  /* 0x0000000106097824 */ /* 0x000fe400078e0a09 */
[----:B-1----:R-:W-:-:S04]  /*0110*/  IMAD.WIDE R2, R7, 0x4, R2 ;  /* 0x0000000407027825 */ /* 0x002fc800078e0202 */
[----:B--2---:R-:W-:Y:S02]  /*0120*/  IMAD.WIDE R4, R9, 0x4, R4 ;  /* 0x0000000409047825 */ /* 0x004fe400078e0204 */
[----:B------:R-:W2:Y:S01]  /*0130*/  LDG.E R2, desc[UR4][R2.64] ;  /* 0x0000000402027981 */ /* 0x000ea2000c1e1900 */
[----:B------:R-:W1:Y:S03]  /*0140*/  LDC.64 R8, c[0x0][0x220] ;  /* 0x00008800ff087b82 */ /* 0x000e660000000a00 */
[----:B------:R-:W2:Y:S01]  /*0150*/  LDG.E.EL R5, desc[UR4][R4.64] ;  /* 0x0000000404057981 */ /* 0x000ea2000c2e1900 */
[----:B------:R-:W-:Y:S01]  /*0160*/  IADD3 R6, P2, R7, UR6, RZ ;  /* 0x0000000607067c10 */ /* 0x000fe2000ff5e0ff */
[----:B--2---:R-:W-:Y:S01]  /*0170*/  FADD R0, R2, R5 ;  /* 0x0000000502007221 */ /* 0x004fe20000000000 */
[C---:B-1----:R-:W-:Y:S02]  /*0180*/  IMAD.WIDE R2, R7.reuse, 0x4, R8 ;  /* 0x0000000407027825 */ /* 0x042fe400078e0208 */
[----:B------:R-:W-:-:S02]  /*0190*/  LEA.HI.X.SX32 R7, R7, UR7, 0x1, P2 ;  /* 0x0000000707077c11 */ /* 0x000fc400090f0eff */
[----:B------:R-:W-:-:S04]  /*01a0*/  FSETP.GTU.AND P0, PT, R0, RZ, PT ;  /* 0x000000ff0000720b */ /* 0x000fc80003f0c000 */
[C---:B------:R-:W-:Y:S02]  /*01b0*/  FSEL R11, R0.reuse, RZ, P0 ;  /* 0x000000ff000b7208 */ /* 0x040fe40000000000 */
[----:B------:R-:W-:Y:S02]  /*01c0*/  FSETP.GE.OR P0, PT, R0, 6, !P0 ;  /* 0x40c000000000780b */ /* 0x000fe40004706400 */
[C---:B------:R-:W-:Y:S02]  /*01d0*/  FSETP.GEU.AND P1, PT, R11.reuse, 6, PT ;  /* 0x40c000000b00780b */ /* 0x040fe40003f2e000 */
[----:B------:R-:W-:Y:S02]  /*01e0*/  FSETP.NAN.AND P3, PT, R11, R11, PT ;  /* 0x0000000b0b00720b */ /* 0x000fe40003f68000 */
[----:B------:R-:W-:-:S09]  /*01f0*/  SEL R5, RZ, 0x1, !P0 ;  /* 0x00000001ff057807 */ /* 0x000fd20004000000 */
[----:B------:R-:W-:-:S05]  /*0200*/  @P1 SEL R11, R11, 0x40c00000, P3 ;  /* 0x40c000000b0b1807 */ /* 0x000fca0001800000 */
[----:B------:R-:W-:Y:S04]  /*0210*/  STG.E desc[UR4][R2.64], R11 ;  /* 0x0000000b02007986 */ /* 0x000fe8000c101904 */
[----:B------:R-:W-:Y:S01]  /*0220*/  STG.E.U8 desc[UR4][R6.64], R5 ;  /* 0x0000000506007986 */ /* 0x000fe2000c101104 */
[----:B------:R-:W-:Y:S05]  /*0230*/  EXIT ;  /* 0x000000000000794d */ /* 0x000fea0003800000 */
.L_x_0:
[----:B------:R-:W-:-:S00]  /*0240*/  BRA `(.L_x_0) ;  /* 0xfffffffc00fc7947 */ /* 0x000fc0000383ffff */
[----:B------:R-:W-:-:S00]  /*0250*/  NOP ;  /* 0x0000000000007918 */ /* 0x000fc00000000000 */
        /* <DEDUP_REMOVED lines=10> */
.L_x_1:


//--------------------- .nv.constant0.triton_poi_fused_convolution_hardtanh_hardtanh_backward_0 --------------------------
	.section	.nv.constant0.triton_poi_fused_convolution_hardtanh_hardtanh_backward_0,"a",@progbits
	.sectionflags	@""
	.align	4
.nv.constant0.triton_poi_fused_convolution_hardtanh_hardtanh_backward_0:
	.zero		564
